//
// Generated by NVIDIA NVVM Compiler
//
// Compiler Build ID: CL-36424714
// Cuda compilation tools, release 13.0, V13.0.88
// Based on NVVM 20.0.0
//

.version 9.0
.target sm_100
.address_size 64

	// .globl	_Z10monteCarloPdj
.global .align 4 .b8 precalc_xorwow_matrix[102400];
.global .align 4 .b8 precalc_xorwow_offset_matrix[102400];
.global .align 4 .b8 mrg32k3aM1[2304];
.global .align 4 .b8 mrg32k3aM2[2304];
.global .align 4 .b8 mrg32k3aM1SubSeq[2016];
.global .align 4 .b8 mrg32k3aM2SubSeq[2016];
.global .align 4 .b8 mrg32k3aM1Seq[2304];
.global .align 4 .b8 mrg32k3aM2Seq[2304];
.const .align 8 .b8 __cr_lgamma_table[72];
// _ZZ20monteCarloWithSharedPdjE5cache has been demoted

.visible .entry _Z10monteCarloPdj(
	.param .u64 .ptr .align 1 _Z10monteCarloPdj_param_0,
	.param .u32 _Z10monteCarloPdj_param_1
)
{
	.reg .pred 	%p<3>;
	.reg .b32 	%r<25>;
	.reg .b64 	%rd<5>;
	.reg .b64 	%fd<4>;

	ld.param.u64 	%rd1, [_Z10monteCarloPdj_param_0];
	mov.u32 	%r2, %ntid.x;
	mov.u32 	%r3, %ctaid.x;
	mov.u32 	%r4, %tid.x;
	mad.lo.s32 	%r5, %r2, %r3, %r4;
	add.s32 	%r1, %r5, -1;
	setp.lt.s32 	%p1, %r1, 1;
	@%p1 bra 	$L__BB0_2;
	xor.b32  	%r6, %r1, -1429050551;
	mul.lo.s32 	%r7, %r6, 1099087573;
	add.s32 	%r8, %r7, 123456789;
	add.s32 	%r9, %r7, 5783321;
	shr.u32 	%r10, %r8, 2;
	xor.b32  	%r11, %r10, %r8;
	cvta.to.global.u64 	%rd2, %rd1;
	setp.gt.s32 	%p2, %r1, -1;
	selp.b32 	%r12, -638133224, -1940497825, %p2;
	add.s32 	%r13, %r7, %r12;
	shl.b32 	%r14, %r11, 1;
	shl.b32 	%r15, %r9, 4;
	xor.b32  	%r16, %r15, %r14;
	xor.b32  	%r17, %r16, %r9;
	xor.b32  	%r18, %r17, %r11;
	add.s32 	%r19, %r13, %r18;
	add.s32 	%r20, %r19, 362437;
	mul.hi.u32 	%r21, %r20, 1801439851;
	shr.u32 	%r22, %r21, 22;
	mul.lo.s32 	%r23, %r22, 10000000;
	sub.s32 	%r24, %r20, %r23;
	cvt.rn.f64.u32 	%fd1, %r24;
	mul.f64 	%fd2, %fd1, 0d3F847AE147AE147B;
	rcp.rn.f64 	%fd3, %fd2;
	mul.wide.u32 	%rd3, %r1, 8;
	add.s64 	%rd4, %rd2, %rd3;
	st.global.f64 	[%rd4], %fd3;
$L__BB0_2:
	ret;

}
	// .globl	_Z20monteCarloWithSharedPdj
.visible .entry _Z20monteCarloWithSharedPdj(
	.param .u64 .ptr .align 1 _Z20monteCarloWithSharedPdj_param_0,
	.param .u32 _Z20monteCarloWithSharedPdj_param_1
)
{
	.reg .pred 	%p<11>;
	.reg .b32 	%r<19>;
	.reg .b64 	%rd<5>;
	.reg .b64 	%fd<14>;
	// demoted variable
	.shared .align 8 .b8 _ZZ20monteCarloWithSharedPdjE5cache[8192];
	ld.param.u64 	%rd1, [_Z20monteCarloWithSharedPdj_param_0];
	ld.param.u32 	%r11, [_Z20monteCarloWithSharedPdj_param_1];
	mov.u32 	%r1, %tid.x;
	mov.u32 	%r2, %ctaid.x;
	mov.u32 	%r18, %ntid.x;
	mad.lo.s32 	%r17, %r2, %r18, %r1;
	setp.gt.u32 	%p1, %r17, %r11;
	setp.lt.s32 	%p2, %r17, 1;
	mov.f64 	%fd13, 0d0000000000000000;
	or.pred  	%p3, %p1, %p2;
	@%p3 bra 	$L__BB1_3;
	mov.u32 	%r12, %nctaid.x;
	mul.lo.s32 	%r5, %r18, %r12;
	mov.f64 	%fd13, 0d0000000000000000;
$L__BB1_2:
	cvt.rn.f64.u32 	%fd6, %r17;
	rcp.rn.f64 	%fd7, %fd6;
	add.f64 	%fd13, %fd13, %fd7;
	add.s32 	%r17, %r17, %r5;
	setp.le.u32 	%p4, %r17, %r11;
	setp.gt.s32 	%p5, %r17, 0;
	and.pred  	%p6, %p4, %p5;
	@%p6 bra 	$L__BB1_2;
$L__BB1_3:
	shl.b32 	%r13, %r1, 3;
	mov.u32 	%r14, _ZZ20monteCarloWithSharedPdjE5cache;
	add.s32 	%r8, %r14, %r13;
	st.shared.f64 	[%r8], %fd13;
	bar.sync 	0;
	setp.lt.u32 	%p7, %r18, 2;
	@%p7 bra 	$L__BB1_7;
$L__BB1_4:
	shr.u32 	%r10, %r18, 1;
	setp.ge.u32 	%p8, %r1, %r10;
	@%p8 bra 	$L__BB1_6;
	shl.b32 	%r15, %r10, 3;
	add.s32 	%r16, %r8, %r15;
	ld.shared.f64 	%fd8, [%r16];
	ld.shared.f64 	%fd9, [%r8];
	add.f64 	%fd10, %fd8, %fd9;
	st.shared.f64 	[%r8], %fd10;
$L__BB1_6:
	bar.sync 	0;
	setp.gt.u32 	%p9, %r18, 3;
	mov.u32 	%r18, %r10;
	@%p9 bra 	$L__BB1_4;
$L__BB1_7:
	setp.ne.s32 	%p10, %r1, 0;
	@%p10 bra 	$L__BB1_9;
	ld.shared.f64 	%fd11, [_ZZ20monteCarloWithSharedPdjE5cache];
	cvta.to.global.u64 	%rd2, %rd1;
	mul.wide.u32 	%rd3, %r2, 8;
	add.s64 	%rd4, %rd2, %rd3;
	st.global.f64 	[%rd4], %fd11;
$L__BB1_9:
	ret;

}


// ===== COMPILED SASS (sm_100) =====

	.target	sm_100

	.elftype	@"ET_EXEC"


//--------------------- .note.nv.tkinfo           --------------------------
	.section	.note.nv.tkinfo,"",@"SHT_NOTE"
	.sectionflags	@"SHF_NOTE_NV_TKINFO"
	.tkinfo
        /*0018*/ 	.word	0x00000002
        /*0030*/ 	.string	""
        /*0030*/ 	.string	"ptxas"
        /*0030*/ 	.string	"Cuda compilation tools, release 13.0, V13.0.88"
        /*0030*/ 	.string	"Build cuda_13.0.r13.0/compiler.36424714_0"
        /*0030*/ 	.string	"-arch sm_100 -m 64 "



//--------------------- .note.nv.cuinfo           --------------------------
	.section	.note.nv.cuinfo,"",@"SHT_NOTE"
	.sectionflags	@"SHF_NOTE_NV_CUINFO"
        /*0018*/ 	.short	0x0002
        /*001a*/ 	.short	0x0064
        /*001c*/ 	.short	0x0082
	.zero		2


//--------------------- .nv.info                  --------------------------
	.section	.nv.info,"",@"SHT_CUDA_INFO"
	.align	4


	//----- nvinfo : EIATTR_REGCOUNT
	.align		4
        /*0000*/ 	.byte	0x04, 0x2f
        /*0002*/ 	.short	(.L_10 - .L_9)
	.align		4
.L_9:
        /*0004*/ 	.word	index@(_Z10monteCarloPdj)
        /*0008*/ 	.word	0x0000000e


	//----- nvinfo : EIATTR_FRAME_SIZE
	.align		4
.L_10:
        /*000c*/ 	.byte	0x04, 0x11
        /*000e*/ 	.short	(.L_12 - .L_11)
	.align		4
.L_11:
        /*0010*/ 	.word	index@($__internal_1_$__cuda_sm20_dblrcp_rn_slowpath_v3)
        /*0014*/ 	.word	0x00000000


	//----- nvinfo : EIATTR_FRAME_SIZE
	.align		4
.L_12:
        /*0018*/ 	.byte	0x04, 0x11
        /*001a*/ 	.short	(.L_14 - .L_13)
	.align		4
.L_13:
        /*001c*/ 	.word	index@(_Z10monteCarloPdj)
        /*0020*/ 	.word	0x00000000


	//----- nvinfo : EIATTR_REGCOUNT
	.align		4
.L_14:
        /*0024*/ 	.byte	0x04, 0x2f
        /*0026*/ 	.short	(.L_16 - .L_15)
	.align		4
.L_15:
        /*0028*/ 	.word	index@(_Z20monteCarloWithSharedPdj)
        /*002c*/ 	.word	0x00000014


	//----- nvinfo : EIATTR_FRAME_SIZE
	.align		4
.L_16:
        /*0030*/ 	.byte	0x04, 0x11
        /*0032*/ 	.short	(.L_18 - .L_17)
	.align		4
.L_17:
        /*0034*/ 	.word	index@($__internal_0_$__cuda_sm20_dblrcp_rn_slowpath_v3)
        /*0038*/ 	.word	0x00000000


	//----- nvinfo : EIATTR_FRAME_SIZE
	.align		4
.L_18:
        /*003c*/ 	.byte	0x04, 0x11
        /*003e*/ 	.short	(.L_20 - .L_19)
	.align		4
.L_19:
        /*0040*/ 	.word	index@(_Z20monteCarloWithSharedPdj)
        /*0044*/ 	.word	0x00000000


	//----- nvinfo : EIATTR_MIN_STACK_SIZE
	.align		4
.L_20:
        /*0048*/ 	.byte	0x04, 0x12
        /*004a*/ 	.short	(.L_22 - .L_21)
	.align		4
.L_21:
        /*004c*/ 	.word	index@(_Z20monteCarloWithSharedPdj)
        /*0050*/ 	.word	0x00000000


	//----- nvinfo : EIATTR_MIN_STACK_SIZE
	.align		4
.L_22:
        /*0054*/ 	.byte	0x04, 0x12
        /*0056*/ 	.short	(.L_24 - .L_23)
	.align		4
.L_23:
        /*0058*/ 	.word	index@(_Z10monteCarloPdj)
        /*005c*/ 	.word	0x00000000
.L_24:


//--------------------- .nv.compat                --------------------------
	.section	.nv.compat,"",@"SHT_CUDA_COMPAT_INFO"
	.align	4
        /*0000*/ 	.byte	0x02, 0x09, 0x00, 0x00, 0x02, 0x02, 0x01, 0x00, 0x02, 0x05, 0x05, 0x00, 0x03, 0x07, 0x01, 0x01
        /*0010*/ 	.byte	0x02, 0x03, 0x00, 0x00, 0x02, 0x06, 0x01, 0x00, 0x04, 0x0b, 0x08, 0x00, 0x01, 0x00, 0x00, 0x00
        /*0020*/ 	.byte	0x00, 0x00, 0x00, 0x00


//--------------------- .nv.info._Z20monteCarloWithSharedPdj --------------------------
	.section	.nv.info._Z20monteCarloWithSharedPdj,"",@"SHT_CUDA_INFO"
	.sectionflags	@""
	.align	4


	//----- nvinfo : EIATTR_CUDA_API_VERSION
	.align		4
        /*0000*/ 	.byte	0x04, 0x37
        /*0002*/ 	.short	(.L_26 - .L_25)
.L_25:
        /*0004*/ 	.word	0x00000082


	//----- nvinfo : EIATTR_KPARAM_INFO
	.align		4
.L_26:
        /*0008*/ 	.byte	0x04, 0x17
        /*000a*/ 	.short	(.L_28 - .L_27)
.L_27:
        /*000c*/ 	.word	0x00000000
        /*0010*/ 	.short	0x0001
        /*0012*/ 	.short	0x0008
        /*0014*/ 	.byte	0x00, 0xf0, 0x11, 0x00


	//----- nvinfo : EIATTR_KPARAM_INFO
	.align		4
.L_28:
        /*0018*/ 	.byte	0x04, 0x17
        /*001a*/ 	.short	(.L_30 - .L_29)
.L_29:
        /*001c*/ 	.word	0x00000000
        /*0020*/ 	.short	0x0000
        /*0022*/ 	.short	0x0000
        /*0024*/ 	.byte	0x00, 0xf5, 0x21, 0x00


	//----- nvinfo : EIATTR_SPARSE_MMA_MASK
	.align		4
.L_30:
        /*0028*/ 	.byte	0x03, 0x50
        /*002a*/ 	.short	0x0000


	//----- nvinfo : EIATTR_MAXREG_COUNT
	.align		4
        /*002c*/ 	.byte	0x03, 0x1b
        /*002e*/ 	.short	0x00ff


	//----- nvinfo : EIATTR_NUM_BARRIERS
	.align		4
        /*0030*/ 	.byte	0x02, 0x4c
        /*0032*/ 	.byte	0x01
	.zero		1


	//----- nvinfo : EIATTR_MERCURY_ISA_VERSION
	.align		4
        /*0034*/ 	.byte	0x03, 0x5f
        /*0036*/ 	.short	0x0101


	//----- nvinfo : EIATTR_VRC_CTA_INIT_COUNT
	.align		4
        /*0038*/ 	.byte	0x02, 0x4a
	.zero		1
	.zero		1


	//----- nvinfo : EIATTR_EXIT_INSTR_OFFSETS
	.align		4
        /*003c*/ 	.byte	0x04, 0x1c
        /*003e*/ 	.short	(.L_32 - .L_31)


	//   ....[0]....
.L_31:
        /*0040*/ 	.word	0x000003a0


	//   ....[1]....
        /*0044*/ 	.word	0x00000430


	//----- nvinfo : EIATTR_CRS_STACK_SIZE
	.align		4
.L_32:
        /*0048*/ 	.byte	0x04, 0x1e
        /*004a*/ 	.short	(.L_34 - .L_33)
.L_33:
        /*004c*/ 	.word	0x00000000


	//----- nvinfo : EIATTR_CBANK_PARAM_SIZE
	.align		4
.L_34:
        /*0050*/ 	.byte	0x03, 0x19
        /*0052*/ 	.short	0x000c


	//----- nvinfo : EIATTR_PARAM_CBANK
	.align		4
        /*0054*/ 	.byte	0x04, 0x0a
        /*0056*/ 	.short	(.L_36 - .L_35)
	.align		4
.L_35:
        /*0058*/ 	.word	index@(.nv.constant0._Z20monteCarloWithSharedPdj)
        /*005c*/ 	.short	0x0380
        /*005e*/ 	.short	0x000c


	//----- nvinfo : EIATTR_SW_WAR
	.align		4
.L_36:
        /*0060*/ 	.byte	0x04, 0x36
        /*0062*/ 	.short	(.L_38 - .L_37)
.L_37:
        /*0064*/ 	.word	0x00000008
.L_38:


//--------------------- .nv.info._Z10monteCarloPdj --------------------------
	.section	.nv.info._Z10monteCarloPdj,"",@"SHT_CUDA_INFO"
	.sectionflags	@""
	.align	4


	//----- nvinfo : EIATTR_CUDA_API_VERSION
	.align		4
        /*0000*/ 	.byte	0x04, 0x37
        /*0002*/ 	.short	(.L_40 - .L_39)
.L_39:
        /*0004*/ 	.word	0x00000082


	//----- nvinfo : EIATTR_KPARAM_INFO
	.align		4
.L_40:
        /*0008*/ 	.byte	0x04, 0x17
        /*000a*/ 	.short	(.L_42 - .L_41)
.L_41:
        /*000c*/ 	.word	0x00000000
        /*0010*/ 	.short	0x0001
        /*0012*/ 	.short	0x0008
        /*0014*/ 	.byte	0x00, 0xf0, 0x11, 0x00


	//----- nvinfo : EIATTR_KPARAM_INFO
	.align		4
.L_42:
        /*0018*/ 	.byte	0x04, 0x17
        /*001a*/ 	.short	(.L_44 - .L_43)
.L_43:
        /*001c*/ 	.word	0x00000000
        /*0020*/ 	.short	0x0000
        /*0022*/ 	.short	0x0000
        /*0024*/ 	.byte	0x00, 0xf5, 0x21, 0x00


	//----- nvinfo : EIATTR_SPARSE_MMA_MASK
	.align		4
.L_44:
        /*0028*/ 	.byte	0x03, 0x50
        /*002a*/ 	.short	0x0000


	//----- nvinfo : EIATTR_MAXREG_COUNT
	.align		4
        /*002c*/ 	.byte	0x03, 0x1b
        /*002e*/ 	.short	0x00ff


	//----- nvinfo : EIATTR_MERCURY_ISA_VERSION
	.align		4
        /*0030*/ 	.byte	0x03, 0x5f
        /*0032*/ 	.short	0x0101


	//----- nvinfo : EIATTR_VRC_CTA_INIT_COUNT
	.align		4
        /*0034*/ 	.byte	0x02, 0x4a
	.zero		1
	.zero		1


	//----- nvinfo : EIATTR_EXIT_INSTR_OFFSETS
	.align		4
        /*0038*/ 	.byte	0x04, 0x1c
        /*003a*/ 	.short	(.L_46 - .L_45)


	//   ....[0]....
.L_45:
        /*003c*/ 	.word	0x00000070


	//   ....[1]....
        /*0040*/ 	.word	0x00000300


	//----- nvinfo : EIATTR_CRS_STACK_SIZE
	.align		4
.L_46:
        /*0044*/ 	.byte	0x04, 0x1e
        /*0046*/ 	.short	(.L_48 - .L_47)
.L_47:
        /*0048*/ 	.word	0x00000000


	//----- nvinfo : EIATTR_CBANK_PARAM_SIZE
	.align		4
.L_48:
        /*004c*/ 	.byte	0x03, 0x19
        /*004e*/ 	.short	0x000c


	//----- nvinfo : EIATTR_PARAM_CBANK
	.align		4
        /*0050*/ 	.byte	0x04, 0x0a
        /*0052*/ 	.short	(.L_50 - .L_49)
	.align		4
.L_49:
        /*0054*/ 	.word	index@(.nv.constant0._Z10monteCarloPdj)
        /*0058*/ 	.short	0x0380
        /*005a*/ 	.short	0x000c


	//----- nvinfo : EIATTR_SW_WAR
	.align		4
.L_50:
        /*005c*/ 	.byte	0x04, 0x36
        /*005e*/ 	.short	(.L_52 - .L_51)
.L_51:
        /*0060*/ 	.word	0x00000008
.L_52:


//--------------------- .nv.callgraph             --------------------------
	.section	.nv.callgraph,"",@"SHT_CUDA_CALLGRAPH"
	.align	4
	.sectionentsize	8
	.align		4
        /*0000*/ 	.word	0x00000000
	.align		4
        /*0004*/ 	.word	0xffffffff
	.align		4
        /*0008*/ 	.word	0x00000000
	.align		4
        /*000c*/ 	.word	0xfffffffe
	.align		4
        /*0010*/ 	.word	0x00000000
	.align		4
        /*0014*/ 	.word	0xfffffffd
	.align		4
        /*0018*/ 	.word	0x00000000
	.align		4
        /*001c*/ 	.word	0xfffffffc


//--------------------- .nv.constant4             --------------------------
	.section	.nv.constant4,"a",@progbits
	.align	8
	.align		8
.nv.constant4:
        /*0000*/ 	.dword	precalc_xorwow_matrix
	.align		8
        /*0008*/ 	.dword	precalc_xorwow_offset_matrix
	.align		8
        /*0010*/ 	.dword	mrg32k3aM1
	.align		8
        /*0018*/ 	.dword	mrg32k3aM2
	.align		8
        /*0020*/ 	.dword	mrg32k3aM1SubSeq
	.align		8
        /*0028*/ 	.dword	mrg32k3aM2SubSeq
	.align		8
        /*0030*/ 	.dword	mrg32k3aM1Seq
	.align		8
        /*0038*/ 	.dword	mrg32k3aM2Seq


//--------------------- .nv.constant3             --------------------------
	.section	.nv.constant3,"a",@progbits
	.align	8
.nv.constant3:
	.type		__cr_lgamma_table,@object
	.size		__cr_lgamma_table,(.L_8 - __cr_lgamma_table)
__cr_lgamma_table:
        /*0000*/ 	.byte	0x00, 0x00, 0x00, 0x00, 0x00, 0x00, 0x00, 0x00, 0x00, 0x00, 0x00, 0x00, 0x00, 0x00, 0x00, 0x00
        /*0010*/ 	.byte	0xef, 0x39, 0xfa, 0xfe, 0x42, 0x2e, 0xe6, 0x3f, 0x02, 0x20, 0x2a, 0xfa, 0x0b, 0xab, 0xfc, 0x3f
        /*0020*/ 	.byte	0xf9, 0x2c, 0x92, 0x7c, 0xa7, 0x6c, 0x09, 0x40, 0xc9, 0x79, 0x44, 0x3c, 0x64, 0x26, 0x13, 0x40
        /*0030*/ 	.byte	0xca, 0x01, 0xcf, 0x3a, 0x27, 0x51, 0x1a, 0x40, 0x30, 0xcc, 0x2d, 0xf3, 0xe1, 0x0c, 0x21, 0x40
        /*0040*/ 	.byte	0x0d, 0xb7, 0xfc, 0x82, 0x8e, 0x35, 0x25, 0x40
.L_8:


//--------------------- .text._Z20monteCarloWithSharedPdj --------------------------
	.section	.text._Z20monteCarloWithSharedPdj,"ax",@progbits
	.align	128
        .global         _Z20monteCarloWithSharedPdj
        .type           _Z20monteCarloWithSharedPdj,@function
        .size           _Z20monteCarloWithSharedPdj,(.L_x_19 - _Z20monteCarloWithSharedPdj)
        .other          _Z20monteCarloWithSharedPdj,@"STO_CUDA_ENTRY STV_DEFAULT"
_Z20monteCarloWithSharedPdj:
.text._Z20monteCarloWithSharedPdj:
[----:B------:R-:W-:Y:S01]  /*0000*/  LDC R1, c[0x0][0x37c] ;  /* 0x0000df00ff017b82 */ /* 0x000fe20000000800 */
[----:B------:R-:W0:Y:S01]  /*0010*/  S2R R0, SR_TID.X ;  /* 0x0000000000007919 */ /* 0x000e220000002100 */
[----:B------:R-:W1:Y:S01]  /*0020*/  LDCU UR4, c[0x0][0x360] ;  /* 0x00006c00ff0477ac */ /* 0x000e620008000800 */
[----:B------:R-:W-:Y:S01]  /*0030*/  BSSY.RECONVERGENT B0, `(.L_x_0) ;  /* 0x0000022000007945 */ /* 0x000fe20003800200 */
[----:B------:R-:W-:Y:S01]  /*0040*/  CS2R R2, SRZ ;  /* 0x0000000000027805 */ /* 0x000fe2000001ff00 */
[----:B------:R-:W0:Y:S01]  /*0050*/  S2R R5, SR_CTAID.X ;  /* 0x0000000000057919 */ /* 0x000e220000002500 */
[----:B------:R-:W2:Y:S01]  /*0060*/  LDCU UR5, c[0x0][0x388] ;  /* 0x00007100ff0577ac */ /* 0x000ea20008000800 */
[----:B------:R-:W3:Y:S01]  /*0070*/  LDCU UR6, c[0x0][0x388] ;  /* 0x00007100ff0677ac */ /* 0x000ee20008000800 */
[----:B-1----:R-:W-:Y:S02]  /*0080*/  IMAD.U32 R4, RZ, RZ, UR4 ;  /* 0x00000004ff047e24 */ /* 0x002fe4000f8e00ff */
[----:B0-----:R-:W-:-:S05]  /*0090*/  IMAD R6, R5, UR4, R0 ;  /* 0x0000000405067c24 */ /* 0x001fca000f8e0200 */
[----:B------:R-:W-:-:S04]  /*00a0*/  ISETP.GE.AND P0, PT, R6, 0x1, PT ;  /* 0x000000010600780c */ /* 0x000fc80003f06270 */
[----:B--2---:R-:W-:-:S13]  /*00b0*/  ISETP.GT.U32.OR P0, PT, R6, UR5, !P0 ;  /* 0x0000000506007c0c */ /* 0x004fda000c704470 */
[----:B---3--:R-:W-:Y:S05]  /*00c0*/  @P0 BRA `(.L_x_1) ;  /* 0x0000000000600947 */ /* 0x008fea0003800000 */
[----:B------:R-:W0:Y:S01]  /*00d0*/  LDCU UR4, c[0x0][0x370] ;  /* 0x00006e00ff0477ac */ /* 0x000e220008000800 */
[----:B------:R-:W-:Y:S01]  /*00e0*/  CS2R R2, SRZ ;  /* 0x0000000000027805 */ /* 0x000fe2000001ff00 */
[----:B0-----:R-:W-:-:S07]  /*00f0*/  IMAD R7, R4, UR4, RZ ;  /* 0x0000000404077c24 */ /* 0x001fce000f8e02ff */
.L_x_4:
[----:B------:R-:W0:Y:S01]  /*0100*/  I2F.F64.U32 R8, R6 ;  /* 0x0000000600087312 */ /* 0x000e220000201800 */
[----:B------:R-:W-:Y:S07]  /*0110*/  BSSY.RECONVERGENT B1, `(.L_x_2) ;  /* 0x000000e000017945 */ /* 0x000fee0003800200 */
[----:B0-----:R-:W0:Y:S01]  /*0120*/  MUFU.RCP64H R11, R9 ;  /* 0x00000009000b7308 */ /* 0x001e220000001800 */
[----:B------:R-:W-:-:S05]  /*0130*/  VIADD R10, R9, 0x300402 ;  /* 0x00300402090a7836 */ /* 0x000fca0000000000 */
[----:B------:R-:W-:Y:S01]  /*0140*/  FSETP.GEU.AND P0, PT, |R10|, 5.8789094863358348022e-39, PT ;  /* 0x004004020a00780b */ /* 0x000fe20003f0e200 */
[----:B0-----:R-:W-:-:S08]  /*0150*/  DFMA R12, -R8, R10, 1 ;  /* 0x3ff00000080c742b */ /* 0x001fd0000000010a */
[----:B------:R-:W-:-:S08]  /*0160*/  DFMA R12, R12, R12, R12 ;  /* 0x0000000c0c0c722b */ /* 0x000fd0000000000c */
[----:B------:R-:W-:-:S08]  /*0170*/  DFMA R12, R10, R12, R10 ;  /* 0x0000000c0a0c722b */ /* 0x000fd0000000000a */
[----:B------:R-:W-:-:S08]  /*0180*/  DFMA R14, -R8, R12, 1 ;  /* 0x3ff00000080e742b */ /* 0x000fd0000000010c */
[----:B------:R-:W-:Y:S01]  /*0190*/  DFMA R12, R12, R14, R12 ;  /* 0x0000000e0c0c722b */ /* 0x000fe2000000000c */
[----:B------:R-:W-:Y:S10]  /*01a0*/  @P0 BRA `(.L_x_3) ;  /* 0x0000000000100947 */ /* 0x000ff40003800000 */
[----:B------:R-:W-:-:S05]  /*01b0*/  LOP3.LUT R10, R9, 0x7fffffff, RZ, 0xc0, !PT ;  /* 0x7fffffff090a7812 */ /* 0x000fca00078ec0ff */
[----:B------:R-:W-:Y:S01]  /*01c0*/  VIADD R14, R10, 0xfff00000 ;  /* 0xfff000000a0e7836 */ /* 0x000fe20000000000 */
[----:B------:R-:W-:-:S07]  /*01d0*/  MOV R10, 0x1f0 ;  /* 0x000001f0000a7802 */ /* 0x000fce0000000f00 */
[----:B------:R-:W-:Y:S05]  /*01e0*/  CALL.REL.NOINC `($__internal_0_$__cuda_sm20_dblrcp_rn_slowpath_v3) ;  /* 0x0000000000947944 */ /* 0x000fea0003c00000 */
.L_x_3:
[----:B------:R-:W-:Y:S05]  /*01f0*/  BSYNC.RECONVERGENT B1 ;  /* 0x0000000000017941 */ /* 0x000fea0003800200 */
.L_x_2:
[----:B------:R-:W-:Y:S01]  /*0200*/  IMAD.IADD R6, R7, 0x1, R6 ;  /* 0x0000000107067824 */ /* 0x000fe200078e0206 */
[----:B------:R-:W-:-:S04]  /*0210*/  DADD R2, R12, R2 ;  /* 0x000000000c027229 */ /* 0x000fc80000000002 */
[C---:B------:R-:W-:Y:S02]  /*0220*/  ISETP.GT.AND P0, PT, R6.reuse, RZ, PT ;  /* 0x000000ff0600720c */ /* 0x040fe40003f04270 */
[----:B------:R-:W-:-:S13]  /*0230*/  ISETP.LE.U32.AND P1, PT, R6, UR6, PT ;  /* 0x0000000606007c0c */ /* 0x000fda000bf23070 */
[----:B------:R-:W-:Y:S05]  /*0240*/  @P0 BRA P1, `(.L_x_4) ;  /* 0xfffffffc00ac0947 */ /* 0x000fea000083ffff */
.L_x_1:
[----:B------:R-:W-:Y:S05]  /*0250*/  BSYNC.RECONVERGENT B0 ;  /* 0x0000000000007941 */ /* 0x000fea0003800200 */
.L_x_0:
[----:B------:R-:W0:Y:S01]  /*0260*/  S2UR UR5, SR_CgaCtaId ;  /* 0x00000000000579c3 */ /* 0x000e220000008800 */
[----:B------:R-:W-:Y:S01]  /*0270*/  UMOV UR4, 0x400 ;  /* 0x0000040000047882 */ /* 0x000fe20000000000 */
[----:B------:R-:W-:Y:S02]  /*0280*/  ISETP.GE.U32.AND P1, PT, R4, 0x2, PT ;  /* 0x000000020400780c */ /* 0x000fe40003f26070 */
[----:B------:R-:W-:Y:S01]  /*0290*/  ISETP.NE.AND P0, PT, R0, RZ, PT ;  /* 0x000000ff0000720c */ /* 0x000fe20003f05270 */
[----:B0-----:R-:W-:-:S06]  /*02a0*/  ULEA UR4, UR5, UR4, 0x18 ;  /* 0x0000000405047291 */ /* 0x001fcc000f8ec0ff */
[----:B------:R-:W-:-:S05]  /*02b0*/  LEA R9, R0, UR4, 0x3 ;  /* 0x0000000400097c11 */ /* 0x000fca000f8e18ff */
[----:B------:R0:W-:Y:S01]  /*02c0*/  STS.64 [R9], R2 ;  /* 0x0000000209007388 */ /* 0x0001e20000000a00 */
[----:B------:R-:W-:Y:S06]  /*02d0*/  BAR.SYNC.DEFER_BLOCKING 0x0 ;  /* 0x0000000000007b1d */ /* 0x000fec0000010000 */
[----:B------:R-:W-:Y:S05]  /*02e0*/  @!P1 BRA `(.L_x_5) ;  /* 0x00000000002c9947 */ /* 0x000fea0003800000 */
.L_x_6:
[----:B------:R-:W-:-:S04]  /*02f0*/  SHF.R.U32.HI R10, RZ, 0x1, R4 ;  /* 0x00000001ff0a7819 */ /* 0x000fc80000011604 */
[----:B------:R-:W-:-:S13]  /*0300*/  ISETP.GE.U32.AND P1, PT, R0, R10, PT ;  /* 0x0000000a0000720c */ /* 0x000fda0003f26070 */
[----:B------:R-:W-:Y:S01]  /*0310*/  @!P1 IMAD R8, R10, 0x8, R9 ;  /* 0x000000080a089824 */ /* 0x000fe200078e0209 */
[----:B------:R-:W-:Y:S04]  /*0320*/  @!P1 LDS.64 R6, [R9] ;  /* 0x0000000009069984 */ /* 0x000fe80000000a00 */
[----:B0-----:R-:W0:Y:S02]  /*0330*/  @!P1 LDS.64 R2, [R8] ;  /* 0x0000000008029984 */ /* 0x001e240000000a00 */
[----:B0-----:R-:W-:-:S07]  /*0340*/  @!P1 DADD R2, R2, R6 ;  /* 0x0000000002029229 */ /* 0x001fce0000000006 */
[----:B------:R1:W-:Y:S01]  /*0350*/  @!P1 STS.64 [R9], R2 ;  /* 0x0000000209009388 */ /* 0x0003e20000000a00 */
[----:B------:R-:W-:Y:S01]  /*0360*/  BAR.SYNC.DEFER_BLOCKING 0x0 ;  /* 0x0000000000007b1d */ /* 0x000fe20000010000 */
[----:B------:R-:W-:Y:S01]  /*0370*/  ISETP.GT.U32.AND P1, PT, R4, 0x3, PT ;  /* 0x000000030400780c */ /* 0x000fe20003f24070 */
[----:B------:R-:W-:-:S12]  /*0380*/  IMAD.MOV.U32 R4, RZ, RZ, R10 ;  /* 0x000000ffff047224 */ /* 0x000fd800078e000a */
[----:B-1----:R-:W-:Y:S05]  /*0390*/  @P1 BRA `(.L_x_6) ;  /* 0xfffffffc00d41947 */ /* 0x002fea000383ffff */
.L_x_5:
[----:B------:R-:W-:Y:S05]  /*03a0*/  @P0 EXIT ;  /* 0x000000000000094d */ /* 0x000fea0003800000 */
[----:B------:R-:W1:Y:S01]  /*03b0*/  S2UR UR5, SR_CgaCtaId ;  /* 0x00000000000579c3 */ /* 0x000e620000008800 */
[----:B------:R-:W-:-:S07]  /*03c0*/  UMOV UR4, 0x400 ;  /* 0x0000040000047882 */ /* 0x000fce0000000000 */
[----:B------:R-:W2:Y:S01]  /*03d0*/  LDC.64 R6, c[0x0][0x380] ;  /* 0x0000e000ff067b82 */ /* 0x000ea20000000a00 */
[----:B-1----:R-:W-:Y:S01]  /*03e0*/  ULEA UR4, UR5, UR4, 0x18 ;  /* 0x0000000405047291 */ /* 0x002fe2000f8ec0ff */
[----:B--2---:R-:W-:-:S08]  /*03f0*/  IMAD.WIDE.U32 R4, R5, 0x8, R6 ;  /* 0x0000000805047825 */ /* 0x004fd000078e0006 */
[----:B0-----:R-:W0:Y:S02]  /*0400*/  LDS.64 R2, [UR4] ;  /* 0x00000004ff027984 */ /* 0x001e240008000a00 */
[----:B------:R-:W0:Y:S02]  /*0410*/  LDCU.64 UR4, c[0x0][0x358] ;  /* 0x00006b00ff0477ac */ /* 0x000e240008000a00 */
[----:B0-----:R-:W-:Y:S01]  /*0420*/  STG.E.64 desc[UR4][R4.64], R2 ;  /* 0x0000000204007986 */ /* 0x001fe2000c101b04 */
[----:B------:R-:W-:Y:S05]  /*0430*/  EXIT ;  /* 0x000000000000794d */ /* 0x000fea0003800000 */
        .weak           $__internal_0_$__cuda_sm20_dblrcp_rn_slowpath_v3
        .type           $__internal_0_$__cuda_sm20_dblrcp_rn_slowpath_v3,@function
        .size           $__internal_0_$__cuda_sm20_dblrcp_rn_slowpath_v3,(.L_x_19 - $__internal_0_$__cuda_sm20_dblrcp_rn_slowpath_v3)
$__internal_0_$__cuda_sm20_dblrcp_rn_slowpath_v3:
[----:B------:R-:W-:Y:S01]  /*0440*/  DSETP.GTU.AND P0, PT, |R8|, +INF , PT ;  /* 0x7ff000000800742a */ /* 0x000fe20003f0c200 */
[----:B------:R-:W-:-:S13]  /*0450*/  BSSY.RECONVERGENT B2, `(.L_x_7) ;  /* 0x0000023000027945 */ /* 0x000fda0003800200 */
[----:B------:R-:W-:Y:S05]  /*0460*/  @P0 BRA `(.L_x_8) ;  /* 0x00000000007c0947 */ /* 0x000fea0003800000 */
[----:B------:R-:W-:-:S05]  /*0470*/  LOP3.LUT R11, R9, 0x7fffffff, RZ, 0xc0, !PT ;  /* 0x7fffffff090b7812 */ /* 0x000fca00078ec0ff */
[----:B------:R-:W-:-:S05]  /*0480*/  VIADD R12, R11, 0xffffffff ;  /* 0xffffffff0b0c7836 */ /* 0x000fca0000000000 */
[----:B------:R-:W-:-:S13]  /*0490*/  ISETP.GE.U32.AND P0, PT, R12, 0x7fefffff, PT ;  /* 0x7fefffff0c00780c */ /* 0x000fda0003f06070 */
[----:B------:R-:W-:Y:S01]  /*04a0*/  @P0 LOP3.LUT R13, R9, 0x7ff00000, RZ, 0x3c, !PT ;  /* 0x7ff00000090d0812 */ /* 0x000fe200078e3cff */
[----:B------:R-:W-:Y:S01]  /*04b0*/  @P0 IMAD.MOV.U32 R12, RZ, RZ, RZ ;  /* 0x000000ffff0c0224 */ /* 0x000fe200078e00ff */
[----:B------:R-:W-:Y:S06]  /*04c0*/  @P0 BRA `(.L_x_9) ;  /* 0x00000000006c0947 */ /* 0x000fec0003800000 */
[----:B------:R-:W-:-:S13]  /*04d0*/  ISETP.GE.U32.AND P0, PT, R11, 0x1000001, PT ;  /* 0x010000010b00780c */ /* 0x000fda0003f06070 */
[----:B------:R-:W-:Y:S05]  /*04e0*/  @!P0 BRA `(.L_x_10) ;  /* 0x0000000000348947 */ /* 0x000fea0003800000 */
[----:B------:R-:W-:Y:S02]  /*04f0*/  VIADD R13, R9, 0xc0200000 ;  /* 0xc0200000090d7836 */ /* 0x000fe40000000000 */
[----:B------:R-:W-:Y:S02]  /*0500*/  IMAD.MOV.U32 R12, RZ, RZ, R8 ;  /* 0x000000ffff0c7224 */ /* 0x000fe400078e0008 */
[----:B------:R-:W0:Y:S04]  /*0510*/  MUFU.RCP64H R15, R13 ;  /* 0x0000000d000f7308 */ /* 0x000e280000001800 */
[----:B0-----:R-:W-:-:S08]  /*0520*/  DFMA R16, -R12, R14, 1 ;  /* 0x3ff000000c10742b */ /* 0x001fd0000000010e */
[----:B------:R-:W-:-:S08]  /*0530*/  DFMA R16, R16, R16, R16 ;  /* 0x000000101010722b */ /* 0x000fd00000000010 */
[----:B------:R-:W-:-:S08]  /*0540*/  DFMA R16, R14, R16, R14 ;  /* 0x000000100e10722b */ /* 0x000fd0000000000e */
[----:B------:R-:W-:-:S08]  /*0550*/  DFMA R14, -R12, R16, 1 ;  /* 0x3ff000000c0e742b */ /* 0x000fd00000000110 */
[----:B------:R-:W-:-:S08]  /*0560*/  DFMA R14, R16, R14, R16 ;  /* 0x0000000e100e722b */ /* 0x000fd00000000010 */
[----:B------:R-:W-:-:S08]  /*0570*/  DMUL R14, R14, 2.2250738585072013831e-308 ;  /* 0x001000000e0e7828 */ /* 0x000fd00000000000 */
[----:B------:R-:W-:-:S08]  /*0580*/  DFMA R8, -R8, R14, 1 ;  /* 0x3ff000000808742b */ /* 0x000fd0000000010e */
[----:B------:R-:W-:-:S08]  /*0590*/  DFMA R8, R8, R8, R8 ;  /* 0x000000080808722b */ /* 0x000fd00000000008 */
[----:B------:R-:W-:Y:S01]  /*05a0*/  DFMA R12, R14, R8, R14 ;  /* 0x000000080e0c722b */ /* 0x000fe2000000000e */
[----:B------:R-:W-:Y:S10]  /*05b0*/  BRA `(.L_x_9) ;  /* 0x0000000000307947 */ /* 0x000ff40003800000 */
.L_x_10:
[----:B------:R-:W-:Y:S01]  /*05c0*/  DMUL R8, R8, 8.11296384146066816958e+31 ;  /* 0x4690000008087828 */ /* 0x000fe20000000000 */
[----:B------:R-:W-:-:S05]  /*05d0*/  IMAD.MOV.U32 R12, RZ, RZ, R14 ;  /* 0x000000ffff0c7224 */ /* 0x000fca00078e000e */
[----:B------:R-:W0:Y:S02]  /*05e0*/  MUFU.RCP64H R13, R9 ;  /* 0x00000009000d7308 */ /* 0x000e240000001800 */
[----:B0-----:R-:W-:-:S08]  /*05f0*/  DFMA R14, -R8, R12, 1 ;  /* 0x3ff00000080e742b */ /* 0x001fd0000000010c */
[----:B------:R-:W-:-:S08]  /*0600*/  DFMA R14, R14, R14, R14 ;  /* 0x0000000e0e0e722b */ /* 0x000fd0000000000e */
[----:B------:R-:W-:-:S08]  /*0610*/  DFMA R14, R12, R14, R12 ;  /* 0x0000000e0c0e722b */ /* 0x000fd0000000000c */
[----:B------:R-:W-:-:S08]  /*0620*/  DFMA R12, -R8, R14, 1 ;  /* 0x3ff00000080c742b */ /* 0x000fd0000000010e */
[----:B------:R-:W-:-:S08]  /*0630*/  DFMA R12, R14, R12, R14 ;  /* 0x0000000c0e0c722b */ /* 0x000fd0000000000e */
[----:B------:R-:W-:Y:S01]  /*0640*/  DMUL R12, R12, 8.11296384146066816958e+31 ;  /* 0x469000000c0c7828 */ /* 0x000fe20000000000 */
[----:B------:R-:W-:Y:S10]  /*0650*/  BRA `(.L_x_9) ;  /* 0x0000000000087947 */ /* 0x000ff40003800000 */
.L_x_8:
[----:B------:R-:W-:Y:S01]  /*0660*/  LOP3.LUT R13, R9, 0x80000, RZ, 0xfc, !PT ;  /* 0x00080000090d7812 */ /* 0x000fe200078efcff */
[----:B------:R-:W-:-:S07]  /*0670*/  IMAD.MOV.U32 R12, RZ, RZ, R8 ;  /* 0x000000ffff0c7224 */ /* 0x000fce00078e0008 */
.L_x_9:
[----:B------:R-:W-:Y:S05]  /*0680*/  BSYNC.RECONVERGENT B2 ;  /* 0x0000000000027941 */ /* 0x000fea0003800200 */
.L_x_7:
[----:B------:R-:W-:-:S04]  /*0690*/  IMAD.MOV.U32 R11, RZ, RZ, 0x0 ;  /* 0x00000000ff0b7424 */ /* 0x000fc800078e00ff */
[----:B------:R-:W-:Y:S05]  /*06a0*/  RET.REL.NODEC R10 `(_Z20monteCarloWithSharedPdj) ;  /* 0xfffffff80a547950 */ /* 0x000fea0003c3ffff */
.L_x_11:
[----:B------:R-:W-:-:S00]  /*06b0*/  BRA `(.L_x_11) ;  /* 0xfffffffc00fc7947 */ /* 0x000fc0000383ffff */
[----:B------:R-:W-:-:S00]  /*06c0*/  NOP ;  /* 0x0000000000007918 */ /* 0x000fc00000000000 */
        /* <DEDUP_REMOVED lines=11> */
.L_x_19:


//--------------------- .text._Z10monteCarloPdj   --------------------------
	.section	.text._Z10monteCarloPdj,"ax",@progbits
	.align	128
        .global         _Z10monteCarloPdj
        .type           _Z10monteCarloPdj,@function
        .size           _Z10monteCarloPdj,(.L_x_20 - _Z10monteCarloPdj)
        .other          _Z10monteCarloPdj,@"STO_CUDA_ENTRY STV_DEFAULT"
_Z10monteCarloPdj:
.text._Z10monteCarloPdj:
[----:B------:R-:W-:Y:S01]  /*0000*/  LDC R1, c[0x0][0x37c] ;  /* 0x0000df00ff017b82 */ /* 0x000fe20000000800 */
[----:B------:R-:W0:Y:S01]  /*0010*/  S2R R0, SR_CTAID.X ;  /* 0x0000000000007919 */ /* 0x000e220000002500 */
[----:B------:R-:W0:Y:S01]  /*0020*/  LDCU UR4, c[0x0][0x360] ;  /* 0x00006c00ff0477ac */ /* 0x000e220008000800 */
[----:B------:R-:W0:Y:S02]  /*0030*/  S2R R3, SR_TID.X ;  /* 0x0000000000037919 */ /* 0x000e240000002100 */
[----:B0-----:R-:W-:-:S04]  /*0040*/  IMAD R0, R0, UR4, R3 ;  /* 0x0000000400007c24 */ /* 0x001fc8000f8e0203 */
[----:B------:R-:W-:-:S05]  /*0050*/  VIADD R0, R0, 0xffffffff ;  /* 0xffffffff00007836 */ /* 0x000fca0000000000 */
[----:B------:R-:W-:-:S13]  /*0060*/  ISETP.GE.AND P0, PT, R0, 0x1, PT ;  /* 0x000000010000780c */ /* 0x000fda0003f06270 */
[----:B------:R-:W-:Y:S05]  /*0070*/  @!P0 EXIT ;  /* 0x000000000000894d */ /* 0x000fea0003800000 */
[C---:B------:R-:W-:Y:S01]  /*0080*/  LOP3.LUT R2, R0.reuse, 0xaad26b49, RZ, 0x3c, !PT ;  /* 0xaad26b4900027812 */ /* 0x040fe200078e3cff */
[----:B------:R-:W-:Y:S01]  /*0090*/  UMOV UR4, 0x47ae147b ;  /* 0x47ae147b00047882 */ /* 0x000fe20000000000 */
[----:B------:R-:W-:Y:S01]  /*00a0*/  ISETP.GT.AND P0, PT, R0, -0x1, PT ;  /* 0xffffffff0000780c */ /* 0x000fe20003f04270 */
[----:B------:R-:W-:Y:S01]  /*00b0*/  UMOV UR5, 0x3f847ae1 ;  /* 0x3f847ae100057882 */ /* 0x000fe20000000000 */
[----:B------:R-:W-:Y:S01]  /*00c0*/  BSSY.RECONVERGENT B0, `(.L_x_12) ;  /* 0x0000020000007945 */ /* 0x000fe20003800200 */
[----:B------:R-:W-:-:S04]  /*00d0*/  IMAD R2, R2, 0x4182bed5, RZ ;  /* 0x4182bed502027824 */ /* 0x000fc800078e02ff */
[C---:B------:R-:W-:Y:S02]  /*00e0*/  VIADD R3, R2.reuse, 0x75bcd15 ;  /* 0x075bcd1502037836 */ /* 0x040fe40000000000 */
[----:B------:R-:W-:-:S03]  /*00f0*/  VIADD R4, R2, 0x583f19 ;  /* 0x00583f1902047836 */ /* 0x000fc60000000000 */
[----:B------:R-:W-:Y:S02]  /*0100*/  SHF.R.U32.HI R6, RZ, 0x2, R3 ;  /* 0x00000002ff067819 */ /* 0x000fe40000011603 */
[----:B------:R-:W-:Y:S02]  /*0110*/  SHF.L.U32 R7, R4, 0x4, RZ ;  /* 0x0000000404077819 */ /* 0x000fe400000006ff */
[----:B------:R-:W-:Y:S01]  /*0120*/  LOP3.LUT R6, R6, R3, RZ, 0x3c, !PT ;  /* 0x0000000306067212 */ /* 0x000fe200078e3cff */
[C---:B------:R-:W-:Y:S02]  /*0130*/  VIADD R3, R2.reuse, 0xd9f6dc18 ;  /* 0xd9f6dc1802037836 */ /* 0x040fe40000000000 */
[----:B------:R-:W-:Y:S02]  /*0140*/  @!P0 VIADD R3, R2, 0x8c565a5f ;  /* 0x8c565a5f02038836 */ /* 0x000fe40000000000 */
[----:B------:R-:W-:-:S05]  /*0150*/  IMAD.SHL.U32 R5, R6, 0x2, RZ ;  /* 0x0000000206057824 */ /* 0x000fca00078e00ff */
[----:B------:R-:W-:-:S04]  /*0160*/  LOP3.LUT R5, R4, R7, R5, 0x96, !PT ;  /* 0x0000000704057212 */ /* 0x000fc800078e9605 */
[----:B------:R-:W-:-:S04]  /*0170*/  LOP3.LUT R6, R5, R6, RZ, 0x3c, !PT ;  /* 0x0000000605067212 */ /* 0x000fc800078e3cff */
[----:B------:R-:W-:-:S05]  /*0180*/  IADD3 R3, PT, PT, R3, 0x587c5, R6 ;  /* 0x000587c503037810 */ /* 0x000fca0007ffe006 */
[----:B------:R-:W-:-:S05]  /*0190*/  IMAD.HI.U32 R2, R3, 0x6b5fca6b, RZ ;  /* 0x6b5fca6b03027827 */ /* 0x000fca00078e00ff */
[----:B------:R-:W-:-:S05]  /*01a0*/  SHF.R.U32.HI R2, RZ, 0x16, R2 ;  /* 0x00000016ff027819 */ /* 0x000fca0000011602 */
[----:B------:R-:W-:-:S04]  /*01b0*/  IMAD R10, R2, -0x989680, R3 ;  /* 0xff676980020a7824 */ /* 0x000fc800078e0203 */
[----:B------:R-:W0:Y:S02]  /*01c0*/  I2F.F64.U32 R2, R10 ;  /* 0x0000000a00027312 */ /* 0x000e240000201800 */
[----:B0-----:R-:W-:Y:S01]  /*01d0*/  DMUL R8, R2, UR4 ;  /* 0x0000000402087c28 */ /* 0x001fe20008000000 */
[----:B------:R-:W0:Y:S05]  /*01e0*/  LDCU.64 UR4, c[0x0][0x358] ;  /* 0x00006b00ff0477ac */ /* 0x000e2a0008000a00 */
[----:B------:R-:W1:Y:S04]  /*01f0*/  MUFU.RCP64H R3, R9 ;  /* 0x0000000900037308 */ /* 0x000e680000001800 */
[----:B------:R-:W-:-:S04]  /*0200*/  IADD3 R2, PT, PT, R9, 0x300402, RZ ;  /* 0x0030040209027810 */ /* 0x000fc80007ffe0ff */
[----:B------:R-:W-:Y:S02]  /*0210*/  FSETP.GEU.AND P0, PT, |R2|, 5.8789094863358348022e-39, PT ;  /* 0x004004020200780b */ /* 0x000fe40003f0e200 */
[----:B-1----:R-:W-:-:S08]  /*0220*/  DFMA R4, -R8, R2, 1 ;  /* 0x3ff000000804742b */ /* 0x002fd00000000102 */
[----:B------:R-:W-:-:S08]  /*0230*/  DFMA R4, R4, R4, R4 ;  /* 0x000000040404722b */ /* 0x000fd00000000004 */
[----:B------:R-:W-:-:S08]  /*0240*/  DFMA R4, R2, R4, R2 ;  /* 0x000000040204722b */ /* 0x000fd00000000002 */
[----:B------:R-:W-:-:S08]  /*0250*/  DFMA R6, -R8, R4, 1 ;  /* 0x3ff000000806742b */ /* 0x000fd00000000104 */
[----:B------:R-:W-:Y:S01]  /*0260*/  DFMA R4, R4, R6, R4 ;  /* 0x000000060404722b */ /* 0x000fe20000000004 */
[----:B0-----:R-:W-:Y:S10]  /*0270*/  @P0 BRA `(.L_x_13) ;  /* 0x0000000000100947 */ /* 0x001ff40003800000 */
[----:B------:R-:W-:-:S05]  /*0280*/  LOP3.LUT R2, R9, 0x7fffffff, RZ, 0xc0, !PT ;  /* 0x7fffffff09027812 */ /* 0x000fca00078ec0ff */
[----:B------:R-:W-:Y:S01]  /*0290*/  VIADD R3, R2, 0xfff00000 ;  /* 0xfff0000002037836 */ /* 0x000fe20000000000 */
[----:B------:R-:W-:-:S07]  /*02a0*/  MOV R2, 0x2c0 ;  /* 0x000002c000027802 */ /* 0x000fce0000000f00 */
[----:B------:R-:W-:Y:S05]  /*02b0*/  CALL.REL.NOINC `($__internal_1_$__cuda_sm20_dblrcp_rn_slowpath_v3) ;  /* 0x0000000000147944 */ /* 0x000fea0003c00000 */
.L_x_13:
[----:B------:R-:W-:Y:S05]  /*02c0*/  BSYNC.RECONVERGENT B0 ;  /* 0x0000000000007941 */ /* 0x000fea0003800200 */
.L_x_12:
[----:B------:R-:W0:Y:S02]  /*02d0*/  LDC.64 R2, c[0x0][0x380] ;  /* 0x0000e000ff027b82 */ /* 0x000e240000000a00 */
[----:B0-----:R-:W-:-:S05]  /*02e0*/  IMAD.WIDE.U32 R2, R0, 0x8, R2 ;  /* 0x0000000800027825 */ /* 0x001fca00078e0002 */
[----:B------:R-:W-:Y:S01]  /*02f0*/  STG.E.64 desc[UR4][R2.64], R4 ;  /* 0x0000000402007986 */ /* 0x000fe2000c101b04 */
[----:B------:R-:W-:Y:S05]  /*0300*/  EXIT ;  /* 0x000000000000794d */ /* 0x000fea0003800000 */
        .weak           $__internal_1_$__cuda_sm20_dblrcp_rn_slowpath_v3
        .type           $__internal_1_$__cuda_sm20_dblrcp_rn_slowpath_v3,@function
        .size           $__internal_1_$__cuda_sm20_dblrcp_rn_slowpath_v3,(.L_x_20 - $__internal_1_$__cuda_sm20_dblrcp_rn_slowpath_v3)
$__internal_1_$__cuda_sm20_dblrcp_rn_slowpath_v3:
[----:B------:R-:W-:Y:S01]  /*0310*/  IMAD.MOV.U32 R4, RZ, RZ, R8 ;  /* 0x000000ffff047224 */ /* 0x000fe200078e0008 */
[----:B------:R-:W-:Y:S01]  /*0320*/  MOV R5, R9 ;  /* 0x0000000900057202 */ /* 0x000fe20000000f00 */
[----:B------:R-:W-:Y:S05]  /*0330*/  BSSY.RECONVERGENT B1, `(.L_x_14) ;  /* 0x0000025000017945 */ /* 0x000fea0003800200 */
[----:B------:R-:W-:-:S14]  /*0340*/  DSETP.GTU.AND P0, PT, |R4|, +INF , PT ;  /* 0x7ff000000400742a */ /* 0x000fdc0003f0c200 */
        /* <DEDUP_REMOVED lines=9> */
[----:B------:R-:W-:Y:S01]  /*03e0*/  IADD3 R7, PT, PT, R5, -0x3fe00000, RZ ;  /* 0xc020000005077810 */ /* 0x000fe20007ffe0ff */
[----:B------:R-:W-:Y:S02]  /*03f0*/  IMAD.MOV.U32 R6, RZ, RZ, R4 ;  /* 0x000000ffff067224 */ /* 0x000fe400078e0004 */
[----:B------:R-:W-:Y:S01]  /*0400*/  IMAD.MOV.U32 R8, RZ, RZ, R3 ;  /* 0x000000ffff087224 */ /* 0x000fe200078e0003 */
[----:B------:R-:W0:Y:S05]  /*0410*/  MUFU.RCP64H R9, R7 ;  /* 0x0000000700097308 */ /* 0x000e2a0000001800 */
        /* <DEDUP_REMOVED lines=10> */
.L_x_17:
[----:B------:R-:W-:Y:S01]  /*04c0*/  DMUL R4, R4, 8.11296384146066816958e+31 ;  /* 0x4690000004047828 */ /* 0x000fe20000000000 */
[----:B------:R-:W-:-:S05]  /*04d0*/  MOV R6, R3 ;  /* 0x0000000300067202 */ /* 0x000fca0000000f00 */
        /* <DEDUP_REMOVED lines=8> */
.L_x_15:
[----:B------:R-:W-:Y:S01]  /*0560*/  LOP3.LUT R7, R5, 0x80000, RZ, 0xfc, !PT ;  /* 0x0008000005077812 */ /* 0x000fe200078efcff */
[----:B------:R-:W-:-:S07]  /*0570*/  IMAD.MOV.U32 R6, RZ, RZ, R4 ;  /* 0x000000ffff067224 */ /* 0x000fce00078e0004 */
.L_x_16:
[----:B------:R-:W-:Y:S05]  /*0580*/  BSYNC.RECONVERGENT B1 ;  /* 0x0000000000017941 */ /* 0x000fea0003800200 */
.L_x_14:
[----:B------:R-:W-:Y:S01]  /*0590*/  IMAD.MOV.U32 R3, RZ, RZ, 0x0 ;  /* 0x00000000ff037424 */ /* 0x000fe200078e00ff */
[----:B------:R-:W-:Y:S01]  /*05a0*/  MOV R5, R7 ;  /* 0x0000000700057202 */ /* 0x000fe20000000f00 */
[----:B------:R-:W-:Y:S02]  /*05b0*/  IMAD.MOV.U32 R4, RZ, RZ, R6 ;  /* 0x000000ffff047224 */ /* 0x000fe400078e0006 */
[----:B------:R-:W-:Y:S05]  /*05c0*/  RET.REL.NODEC R2 `(_Z10monteCarloPdj) ;  /* 0xfffffff8028c7950 */ /* 0x000fea0003c3ffff */
.L_x_18:
        /* <DEDUP_REMOVED lines=11> */
.L_x_20:


//--------------------- .nv.global.init           --------------------------
	.section	.nv.global.init,"aw",@progbits
	.align	4
.nv.global.init:
	.type		mrg32k3aM1SubSeq,@object
	.size		mrg32k3aM1SubSeq,(mrg32k3aM2SubSeq - mrg32k3aM1SubSeq)
mrg32k3aM1SubSeq:
        /*0000*/ 	.byte	0x0b, 0xcc, 0xee, 0x04, 0x73, 0x29, 0x8b, 0x6f, 0xf6, 0x53, 0x03, 0xf6, 0x23, 0xf6, 0xea, 0xda
        /* <DEDUP_REMOVED lines=125> */
	.type		mrg32k3aM2SubSeq,@object
	.size		mrg32k3aM2SubSeq,(mrg32k3aM1 - mrg32k3aM2SubSeq)
mrg32k3aM2SubSeq:
        /* <DEDUP_REMOVED lines=126> */
	.type		mrg32k3aM1,@object
	.size		mrg32k3aM1,(mrg32k3aM1Seq - mrg32k3aM1)
mrg32k3aM1:
        /* <DEDUP_REMOVED lines=144> */
	.type		mrg32k3aM1Seq,@object
	.size		mrg32k3aM1Seq,(mrg32k3aM2 - mrg32k3aM1Seq)
mrg32k3aM1Seq:
        /* <DEDUP_REMOVED lines=144> */
	.type		mrg32k3aM2,@object
	.size		mrg32k3aM2,(mrg32k3aM2Seq - mrg32k3aM2)
mrg32k3aM2:
        /* <DEDUP_REMOVED lines=144> */
	.type		mrg32k3aM2Seq,@object
	.size		mrg32k3aM2Seq,(precalc_xorwow_matrix - mrg32k3aM2Seq)
mrg32k3aM2Seq:
        /* <DEDUP_REMOVED lines=144> */
	.type		precalc_xorwow_matrix,@object
	.size		precalc_xorwow_matrix,(precalc_xorwow_offset_matrix - precalc_xorwow_matrix)
precalc_xorwow_matrix:
        /* <DEDUP_REMOVED lines=6400> */
	.type		precalc_xorwow_offset_matrix,@object
	.size		precalc_xorwow_offset_matrix,(.L_1 - precalc_xorwow_offset_matrix)
precalc_xorwow_offset_matrix:
        /* <DEDUP_REMOVED lines=6400> */
.L_1:


//--------------------- .nv.shared._Z20monteCarloWithSharedPdj --------------------------
	.section	.nv.shared._Z20monteCarloWithSharedPdj,"aw",@nobits
	.sectionflags	@""
	.align	8
.nv.shared._Z20monteCarloWithSharedPdj:
	.zero		9216


//--------------------- .nv.shared.reserved.0     --------------------------
	.section	.nv.shared.reserved.0,"aw",@nobits
	.weak		__nv_reservedSMEM_offset_0_alias
	.size		__nv_reservedSMEM_offset_0_alias, 0, 64
	.other		__nv_reservedSMEM_offset_0_alias,@"STO_CUDA_RESERVED_SHARED STV_DEFAULT"
__nv_reservedSMEM_offset_0_alias:
	.zero		0
	.zero		64


//--------------------- .nv.constant0._Z20monteCarloWithSharedPdj --------------------------
	.section	.nv.constant0._Z20monteCarloWithSharedPdj,"a",@progbits
	.sectionflags	@""
	.align	4
.nv.constant0._Z20monteCarloWithSharedPdj:
	.zero		908


//--------------------- .nv.constant0._Z10monteCarloPdj --------------------------
	.section	.nv.constant0._Z10monteCarloPdj,"a",@progbits
	.sectionflags	@""
	.align	4
.nv.constant0._Z10monteCarloPdj:
	.zero		908


//--------------------- SYMBOLS --------------------------

	.type		.nv.reservedSmem.offset0,@object
	.size		.nv.reservedSmem.offset0,0x4
	.type		.nv.reservedSmem.cap,@object
	.size		.nv.reservedSmem.cap,0x4
